//
// Generated by NVIDIA NVVM Compiler
//
// Compiler Build ID: CL-36424714
// Cuda compilation tools, release 13.0, V13.0.88
// Based on NVVM 20.0.0
//

.version 9.0
.target sm_100
.address_size 64

	// .globl	_Z8relu_gpuPfS_ii

.visible .entry _Z8relu_gpuPfS_ii(
	.param .u64 .ptr .align 1 _Z8relu_gpuPfS_ii_param_0,
	.param .u64 .ptr .align 1 _Z8relu_gpuPfS_ii_param_1,
	.param .u32 _Z8relu_gpuPfS_ii_param_2,
	.param .u32 _Z8relu_gpuPfS_ii_param_3
)
{
	.reg .pred 	%p<12>;
	.reg .b32 	%r<38>;
	.reg .b32 	%f<59>;
	.reg .b64 	%rd<19>;

	ld.param.u64 	%rd5, [_Z8relu_gpuPfS_ii_param_0];
	ld.param.u64 	%rd6, [_Z8relu_gpuPfS_ii_param_1];
	ld.param.u32 	%r24, [_Z8relu_gpuPfS_ii_param_2];
	ld.param.u32 	%r23, [_Z8relu_gpuPfS_ii_param_3];
	cvta.to.global.u64 	%rd1, %rd6;
	cvta.to.global.u64 	%rd2, %rd5;
	mov.u32 	%r25, %ctaid.x;
	mov.u32 	%r26, %ntid.x;
	mov.u32 	%r27, %tid.x;
	mad.lo.s32 	%r1, %r25, %r26, %r27;
	setp.ge.s32 	%p1, %r1, %r24;
	setp.lt.s32 	%p2, %r23, 1;
	or.pred  	%p3, %p1, %p2;
	@%p3 bra 	$L__BB0_13;
	mul.lo.s32 	%r2, %r23, %r1;
	and.b32  	%r3, %r23, 15;
	setp.lt.u32 	%p4, %r23, 16;
	mov.b32 	%r34, 0;
	@%p4 bra 	$L__BB0_4;
	and.b32  	%r34, %r23, 2147483632;
	neg.s32 	%r32, %r34;
	add.s64 	%rd3, %rd2, 32;
	add.s64 	%rd4, %rd1, 32;
	mov.u32 	%r31, %r2;
$L__BB0_3:
	.pragma "nounroll";
	mul.wide.s32 	%rd7, %r31, 4;
	add.s64 	%rd8, %rd3, %rd7;
	add.s64 	%rd9, %rd4, %rd7;
	ld.global.f32 	%f1, [%rd8+-32];
	max.f32 	%f2, %f1, 0f00000000;
	st.global.f32 	[%rd9+-32], %f2;
	ld.global.f32 	%f3, [%rd8+-28];
	max.f32 	%f4, %f3, 0f00000000;
	st.global.f32 	[%rd9+-28], %f4;
	ld.global.f32 	%f5, [%rd8+-24];
	max.f32 	%f6, %f5, 0f00000000;
	st.global.f32 	[%rd9+-24], %f6;
	ld.global.f32 	%f7, [%rd8+-20];
	max.f32 	%f8, %f7, 0f00000000;
	st.global.f32 	[%rd9+-20], %f8;
	ld.global.f32 	%f9, [%rd8+-16];
	max.f32 	%f10, %f9, 0f00000000;
	st.global.f32 	[%rd9+-16], %f10;
	ld.global.f32 	%f11, [%rd8+-12];
	max.f32 	%f12, %f11, 0f00000000;
	st.global.f32 	[%rd9+-12], %f12;
	ld.global.f32 	%f13, [%rd8+-8];
	max.f32 	%f14, %f13, 0f00000000;
	st.global.f32 	[%rd9+-8], %f14;
	ld.global.f32 	%f15, [%rd8+-4];
	max.f32 	%f16, %f15, 0f00000000;
	st.global.f32 	[%rd9+-4], %f16;
	ld.global.f32 	%f17, [%rd8];
	max.f32 	%f18, %f17, 0f00000000;
	st.global.f32 	[%rd9], %f18;
	ld.global.f32 	%f19, [%rd8+4];
	max.f32 	%f20, %f19, 0f00000000;
	st.global.f32 	[%rd9+4], %f20;
	ld.global.f32 	%f21, [%rd8+8];
	max.f32 	%f22, %f21, 0f00000000;
	st.global.f32 	[%rd9+8], %f22;
	ld.global.f32 	%f23, [%rd8+12];
	max.f32 	%f24, %f23, 0f00000000;
	st.global.f32 	[%rd9+12], %f24;
	ld.global.f32 	%f25, [%rd8+16];
	max.f32 	%f26, %f25, 0f00000000;
	st.global.f32 	[%rd9+16], %f26;
	ld.global.f32 	%f27, [%rd8+20];
	max.f32 	%f28, %f27, 0f00000000;
	st.global.f32 	[%rd9+20], %f28;
	ld.global.f32 	%f29, [%rd8+24];
	max.f32 	%f30, %f29, 0f00000000;
	st.global.f32 	[%rd9+24], %f30;
	ld.global.f32 	%f31, [%rd8+28];
	max.f32 	%f32, %f31, 0f00000000;
	st.global.f32 	[%rd9+28], %f32;
	add.s32 	%r32, %r32, 16;
	add.s32 	%r31, %r31, 16;
	setp.ne.s32 	%p5, %r32, 0;
	@%p5 bra 	$L__BB0_3;
$L__BB0_4:
	setp.eq.s32 	%p6, %r3, 0;
	@%p6 bra 	$L__BB0_13;
	and.b32  	%r11, %r23, 7;
	setp.lt.u32 	%p7, %r3, 8;
	@%p7 bra 	$L__BB0_7;
	add.s32 	%r29, %r34, %r2;
	mul.wide.s32 	%rd10, %r29, 4;
	add.s64 	%rd11, %rd2, %rd10;
	ld.global.f32 	%f33, [%rd11];
	max.f32 	%f34, %f33, 0f00000000;
	add.s64 	%rd12, %rd1, %rd10;
	st.global.f32 	[%rd12], %f34;
	ld.global.f32 	%f35, [%rd11+4];
	max.f32 	%f36, %f35, 0f00000000;
	st.global.f32 	[%rd12+4], %f36;
	ld.global.f32 	%f37, [%rd11+8];
	max.f32 	%f38, %f37, 0f00000000;
	st.global.f32 	[%rd12+8], %f38;
	ld.global.f32 	%f39, [%rd11+12];
	max.f32 	%f40, %f39, 0f00000000;
	st.global.f32 	[%rd12+12], %f40;
	ld.global.f32 	%f41, [%rd11+16];
	max.f32 	%f42, %f41, 0f00000000;
	st.global.f32 	[%rd12+16], %f42;
	ld.global.f32 	%f43, [%rd11+20];
	max.f32 	%f44, %f43, 0f00000000;
	st.global.f32 	[%rd12+20], %f44;
	ld.global.f32 	%f45, [%rd11+24];
	max.f32 	%f46, %f45, 0f00000000;
	st.global.f32 	[%rd12+24], %f46;
	ld.global.f32 	%f47, [%rd11+28];
	max.f32 	%f48, %f47, 0f00000000;
	st.global.f32 	[%rd12+28], %f48;
	add.s32 	%r34, %r34, 8;
$L__BB0_7:
	setp.eq.s32 	%p8, %r11, 0;
	@%p8 bra 	$L__BB0_13;
	and.b32  	%r14, %r23, 3;
	setp.lt.u32 	%p9, %r11, 4;
	@%p9 bra 	$L__BB0_10;
	add.s32 	%r30, %r34, %r2;
	mul.wide.s32 	%rd13, %r30, 4;
	add.s64 	%rd14, %rd2, %rd13;
	ld.global.f32 	%f49, [%rd14];
	max.f32 	%f50, %f49, 0f00000000;
	add.s64 	%rd15, %rd1, %rd13;
	st.global.f32 	[%rd15], %f50;
	ld.global.f32 	%f51, [%rd14+4];
	max.f32 	%f52, %f51, 0f00000000;
	st.global.f32 	[%rd15+4], %f52;
	ld.global.f32 	%f53, [%rd14+8];
	max.f32 	%f54, %f53, 0f00000000;
	st.global.f32 	[%rd15+8], %f54;
	ld.global.f32 	%f55, [%rd14+12];
	max.f32 	%f56, %f55, 0f00000000;
	st.global.f32 	[%rd15+12], %f56;
	add.s32 	%r34, %r34, 4;
$L__BB0_10:
	setp.eq.s32 	%p10, %r14, 0;
	@%p10 bra 	$L__BB0_13;
	add.s32 	%r37, %r34, %r2;
	neg.s32 	%r36, %r14;
$L__BB0_12:
	.pragma "nounroll";
	mul.wide.s32 	%rd16, %r37, 4;
	add.s64 	%rd17, %rd1, %rd16;
	add.s64 	%rd18, %rd2, %rd16;
	ld.global.f32 	%f57, [%rd18];
	max.f32 	%f58, %f57, 0f00000000;
	st.global.f32 	[%rd17], %f58;
	add.s32 	%r37, %r37, 1;
	add.s32 	%r36, %r36, 1;
	setp.ne.s32 	%p11, %r36, 0;
	@%p11 bra 	$L__BB0_12;
$L__BB0_13:
	ret;

}


// ===== COMPILED SASS (sm_100) =====

	.target	sm_100

	.elftype	@"ET_EXEC"


//--------------------- .note.nv.tkinfo           --------------------------
	.section	.note.nv.tkinfo,"",@"SHT_NOTE"
	.sectionflags	@"SHF_NOTE_NV_TKINFO"
	.tkinfo
        /*0018*/ 	.word	0x00000002
        /*0030*/ 	.string	""
        /*0030*/ 	.string	"ptxas"
        /*0030*/ 	.string	"Cuda compilation tools, release 13.0, V13.0.88"
        /*0030*/ 	.string	"Build cuda_13.0.r13.0/compiler.36424714_0"
        /*0030*/ 	.string	"-arch sm_100 -m 64 "



//--------------------- .note.nv.cuinfo           --------------------------
	.section	.note.nv.cuinfo,"",@"SHT_NOTE"
	.sectionflags	@"SHF_NOTE_NV_CUINFO"
        /*0018*/ 	.short	0x0002
        /*001a*/ 	.short	0x0064
        /*001c*/ 	.short	0x0082
	.zero		2


//--------------------- .nv.info                  --------------------------
	.section	.nv.info,"",@"SHT_CUDA_INFO"
	.align	4


	//----- nvinfo : EIATTR_REGCOUNT
	.align		4
        /*0000*/ 	.byte	0x04, 0x2f
        /*0002*/ 	.short	(.L_1 - .L_0)
	.align		4
.L_0:
        /*0004*/ 	.word	index@(_Z8relu_gpuPfS_ii)
        /*0008*/ 	.word	0x00000014


	//----- nvinfo : EIATTR_FRAME_SIZE
	.align		4
.L_1:
        /*000c*/ 	.byte	0x04, 0x11
        /*000e*/ 	.short	(.L_3 - .L_2)
	.align		4
.L_2:
        /*0010*/ 	.word	index@(_Z8relu_gpuPfS_ii)
        /*0014*/ 	.word	0x00000000


	//----- nvinfo : EIATTR_MIN_STACK_SIZE
	.align		4
.L_3:
        /*0018*/ 	.byte	0x04, 0x12
        /*001a*/ 	.short	(.L_5 - .L_4)
	.align		4
.L_4:
        /*001c*/ 	.word	index@(_Z8relu_gpuPfS_ii)
        /*0020*/ 	.word	0x00000000
.L_5:


//--------------------- .nv.compat                --------------------------
	.section	.nv.compat,"",@"SHT_CUDA_COMPAT_INFO"
	.align	4
        /*0000*/ 	.byte	0x02, 0x09, 0x00, 0x00, 0x02, 0x02, 0x01, 0x00, 0x02, 0x05, 0x05, 0x00, 0x03, 0x07, 0x01, 0x01
        /*0010*/ 	.byte	0x02, 0x03, 0x00, 0x00, 0x02, 0x06, 0x01, 0x00, 0x04, 0x0b, 0x08, 0x00, 0x09, 0x00, 0x00, 0x00
        /*0020*/ 	.byte	0x00, 0x00, 0x00, 0x00


//--------------------- .nv.info._Z8relu_gpuPfS_ii --------------------------
	.section	.nv.info._Z8relu_gpuPfS_ii,"",@"SHT_CUDA_INFO"
	.sectionflags	@""
	.align	4


	//----- nvinfo : EIATTR_CUDA_API_VERSION
	.align		4
        /*0000*/ 	.byte	0x04, 0x37
        /*0002*/ 	.short	(.L_7 - .L_6)
.L_6:
        /*0004*/ 	.word	0x00000082


	//----- nvinfo : EIATTR_KPARAM_INFO
	.align		4
.L_7:
        /*0008*/ 	.byte	0x04, 0x17
        /*000a*/ 	.short	(.L_9 - .L_8)
.L_8:
        /*000c*/ 	.word	0x00000000
        /*0010*/ 	.short	0x0003
        /*0012*/ 	.short	0x0014
        /*0014*/ 	.byte	0x00, 0xf0, 0x11, 0x00


	//----- nvinfo : EIATTR_KPARAM_INFO
	.align		4
.L_9:
        /*0018*/ 	.byte	0x04, 0x17
        /*001a*/ 	.short	(.L_11 - .L_10)
.L_10:
        /*001c*/ 	.word	0x00000000
        /*0020*/ 	.short	0x0002
        /*0022*/ 	.short	0x0010
        /*0024*/ 	.byte	0x00, 0xf0, 0x11, 0x00


	//----- nvinfo : EIATTR_KPARAM_INFO
	.align		4
.L_11:
        /*0028*/ 	.byte	0x04, 0x17
        /*002a*/ 	.short	(.L_13 - .L_12)
.L_12:
        /*002c*/ 	.word	0x00000000
        /*0030*/ 	.short	0x0001
        /*0032*/ 	.short	0x0008
        /*0034*/ 	.byte	0x00, 0xf5, 0x21, 0x00


	//----- nvinfo : EIATTR_KPARAM_INFO
	.align		4
.L_13:
        /*0038*/ 	.byte	0x04, 0x17
        /*003a*/ 	.short	(.L_15 - .L_14)
.L_14:
        /*003c*/ 	.word	0x00000000
        /*0040*/ 	.short	0x0000
        /*0042*/ 	.short	0x0000
        /*0044*/ 	.byte	0x00, 0xf5, 0x21, 0x00


	//----- nvinfo : EIATTR_SPARSE_MMA_MASK
	.align		4
.L_15:
        /*0048*/ 	.byte	0x03, 0x50
        /*004a*/ 	.short	0x0000


	//----- nvinfo : EIATTR_MAXREG_COUNT
	.align		4
        /*004c*/ 	.byte	0x03, 0x1b
        /*004e*/ 	.short	0x00ff


	//----- nvinfo : EIATTR_MERCURY_ISA_VERSION
	.align		4
        /*0050*/ 	.byte	0x03, 0x5f
        /*0052*/ 	.short	0x0101


	//----- nvinfo : EIATTR_VRC_CTA_INIT_COUNT
	.align		4
        /*0054*/ 	.byte	0x02, 0x4a
	.zero		1
	.zero		1


	//----- nvinfo : EIATTR_EXIT_INSTR_OFFSETS
	.align		4
        /*0058*/ 	.byte	0x04, 0x1c
        /*005a*/ 	.short	(.L_17 - .L_16)


	//   ....[0]....
.L_16:
        /*005c*/ 	.word	0x00000080


	//   ....[1]....
        /*0060*/ 	.word	0x00000520


	//   ....[2]....
        /*0064*/ 	.word	0x00000750


	//   ....[3]....
        /*0068*/ 	.word	0x000008c0


	//   ....[4]....
        /*006c*/ 	.word	0x000009a0


	//----- nvinfo : EIATTR_CBANK_PARAM_SIZE
	.align		4
.L_17:
        /*0070*/ 	.byte	0x03, 0x19
        /*0072*/ 	.short	0x0018


	//----- nvinfo : EIATTR_PARAM_CBANK
	.align		4
        /*0074*/ 	.byte	0x04, 0x0a
        /*0076*/ 	.short	(.L_19 - .L_18)
	.align		4
.L_18:
        /*0078*/ 	.word	index@(.nv.constant0._Z8relu_gpuPfS_ii)
        /*007c*/ 	.short	0x0380
        /*007e*/ 	.short	0x0018


	//----- nvinfo : EIATTR_SW_WAR
	.align		4
.L_19:
        /*0080*/ 	.byte	0x04, 0x36
        /*0082*/ 	.short	(.L_21 - .L_20)
.L_20:
        /*0084*/ 	.word	0x00000008
.L_21:


//--------------------- .nv.callgraph             --------------------------
	.section	.nv.callgraph,"",@"SHT_CUDA_CALLGRAPH"
	.align	4
	.sectionentsize	8
	.align		4
        /*0000*/ 	.word	0x00000000
	.align		4
        /*0004*/ 	.word	0xffffffff
	.align		4
        /*0008*/ 	.word	0x00000000
	.align		4
        /*000c*/ 	.word	0xfffffffe
	.align		4
        /*0010*/ 	.word	0x00000000
	.align		4
        /*0014*/ 	.word	0xfffffffd
	.align		4
        /*0018*/ 	.word	0x00000000
	.align		4
        /*001c*/ 	.word	0xfffffffc


//--------------------- .text._Z8relu_gpuPfS_ii   --------------------------
	.section	.text._Z8relu_gpuPfS_ii,"ax",@progbits
	.align	128
        .global         _Z8relu_gpuPfS_ii
        .type           _Z8relu_gpuPfS_ii,@function
        .size           _Z8relu_gpuPfS_ii,(.L_x_6 - _Z8relu_gpuPfS_ii)
        .other          _Z8relu_gpuPfS_ii,@"STO_CUDA_ENTRY STV_DEFAULT"
_Z8relu_gpuPfS_ii:
.text._Z8relu_gpuPfS_ii:
[----:B------:R-:W-:Y:S01]  /*0000*/  LDC R1, c[0x0][0x37c] ;  /* 0x0000df00ff017b82 */ /* 0x000fe20000000800 */
[----:B------:R-:W0:Y:S07]  /*0010*/  S2R R0, SR_TID.X ;  /* 0x0000000000007919 */ /* 0x000e2e0000002100 */
[----:B------:R-:W0:Y:S08]  /*0020*/  S2UR UR4, SR_CTAID.X ;  /* 0x00000000000479c3 */ /* 0x000e300000002500 */
[----:B------:R-:W0:Y:S08]  /*0030*/  LDC R3, c[0x0][0x360] ;  /* 0x0000d800ff037b82 */ /* 0x000e300000000800 */
[----:B------:R-:W1:Y:S01]  /*0040*/  LDC.64 R4, c[0x0][0x390] ;  /* 0x0000e400ff047b82 */ /* 0x000e620000000a00 */
[----:B0-----:R-:W-:Y:S01]  /*0050*/  IMAD R3, R3, UR4, R0 ;  /* 0x0000000403037c24 */ /* 0x001fe2000f8e0200 */
[----:B-1----:R-:W-:-:S04]  /*0060*/  ISETP.GE.AND P0, PT, R5, 0x1, PT ;  /* 0x000000010500780c */ /* 0x002fc80003f06270 */
[----:B------:R-:W-:-:S13]  /*0070*/  ISETP.GE.OR P0, PT, R3, R4, !P0 ;  /* 0x000000040300720c */ /* 0x000fda0004706670 */
[----:B------:R-:W-:Y:S05]  /*0080*/  @P0 EXIT ;  /* 0x000000000000094d */ /* 0x000fea0003800000 */
[C---:B------:R-:W-:Y:S01]  /*0090*/  ISETP.GE.U32.AND P1, PT, R5.reuse, 0x10, PT ;  /* 0x000000100500780c */ /* 0x040fe20003f26070 */
[----:B------:R-:W0:Y:S01]  /*00a0*/  LDCU.64 UR12, c[0x0][0x358] ;  /* 0x00006b00ff0c77ac */ /* 0x000e220008000a00 */
[----:B------:R-:W-:Y:S01]  /*00b0*/  LOP3.LUT R12, R5, 0xf, RZ, 0xc0, !PT ;  /* 0x0000000f050c7812 */ /* 0x000fe200078ec0ff */
[----:B------:R-:W-:Y:S02]  /*00c0*/  IMAD R3, R3, R5, RZ ;  /* 0x0000000503037224 */ /* 0x000fe400078e02ff */
[----:B------:R-:W-:Y:S01]  /*00d0*/  IMAD.MOV.U32 R0, RZ, RZ, RZ ;  /* 0x000000ffff007224 */ /* 0x000fe200078e00ff */
[----:B------:R-:W-:-:S07]  /*00e0*/  ISETP.NE.AND P0, PT, R12, RZ, PT ;  /* 0x000000ff0c00720c */ /* 0x000fce0003f05270 */
[----:B------:R-:W-:Y:S06]  /*00f0*/  @!P1 BRA `(.L_x_0) ;  /* 0x0000000400089947 */ /* 0x000fec0003800000 */
[----:B------:R-:W1:Y:S01]  /*0100*/  LDCU.128 UR8, c[0x0][0x380] ;  /* 0x00007000ff0877ac */ /* 0x000e620008000c00 */
[----:B------:R-:W-:Y:S01]  /*0110*/  LOP3.LUT R0, R5, 0x7ffffff0, RZ, 0xc0, !PT ;  /* 0x7ffffff005007812 */ /* 0x000fe200078ec0ff */
[----:B------:R-:W-:-:S04]  /*0120*/  IMAD.MOV.U32 R2, RZ, RZ, R3 ;  /* 0x000000ffff027224 */ /* 0x000fc800078e0003 */
[----:B------:R-:W-:Y:S01]  /*0130*/  IMAD.MOV R4, RZ, RZ, -R0 ;  /* 0x000000ffff047224 */ /* 0x000fe200078e0a00 */
[----:B-1----:R-:W-:Y:S02]  /*0140*/  UIADD3 UR6, UP0, UPT, UR8, 0x20, URZ ;  /* 0x0000002008067890 */ /* 0x002fe4000ff1e0ff */
[----:B------:R-:W-:Y:S02]  /*0150*/  UIADD3 UR4, UP1, UPT, UR10, 0x20, URZ ;  /* 0x000000200a047890 */ /* 0x000fe4000ff3e0ff */
[----:B------:R-:W-:Y:S02]  /*0160*/  UIADD3.X UR7, UPT, UPT, URZ, UR9, URZ, UP0, !UPT ;  /* 0x00000009ff077290 */ /* 0x000fe400087fe4ff */
[----:B------:R-:W-:-:S12]  /*0170*/  UIADD3.X UR5, UPT, UPT, URZ, UR11, URZ, UP1, !UPT ;  /* 0x0000000bff057290 */ /* 0x000fd80008ffe4ff */
.L_x_1:
[----:B------:R-:W-:Y:S02]  /*0180*/  IMAD.U32 R6, RZ, RZ, UR6 ;  /* 0x00000006ff067e24 */ /* 0x000fe4000f8e00ff */
[----:B------:R-:W-:Y:S02]  /*0190*/  IMAD.U32 R7, RZ, RZ, UR7 ;  /* 0x00000007ff077e24 */ /* 0x000fe4000f8e00ff */
[----:B------:R-:W-:-:S05]  /*01a0*/  IMAD.WIDE R6, R2, 0x4, R6 ;  /* 0x0000000402067825 */ /* 0x000fca00078e0206 */
[----:B0-----:R-:W2:Y:S01]  /*01b0*/  LDG.E R10, desc[UR12][R6.64+-0x20] ;  /* 0xffffe00c060a7981 */ /* 0x001ea2000c1e1900 */
[----:B----4-:R-:W-:Y:S02]  /*01c0*/  IMAD.U32 R8, RZ, RZ, UR4 ;  /* 0x00000004ff087e24 */ /* 0x010fe4000f8e00ff */
[----:B------:R-:W-:Y:S02]  /*01d0*/  IMAD.U32 R9, RZ, RZ, UR5 ;  /* 0x00000005ff097e24 */ /* 0x000fe4000f8e00ff */
[----:B------:R-:W-:Y:S01]  /*01e0*/  IMAD.WIDE R8, R2, 0x4, R8 ;  /* 0x0000000402087825 */ /* 0x000fe200078e0208 */
[----:B--2---:R-:W-:-:S05]  /*01f0*/  FMNMX R11, RZ, R10, !PT ;  /* 0x0000000aff0b7209 */ /* 0x004fca0007800000 */
[----:B------:R0:W-:Y:S04]  /*0200*/  STG.E desc[UR12][R8.64+-0x20], R11 ;  /* 0xffffe00b08007986 */ /* 0x0001e8000c10190c */
[----:B------:R-:W2:Y:S02]  /*0210*/  LDG.E R10, desc[UR12][R6.64+-0x1c] ;  /* 0xffffe40c060a7981 */ /* 0x000ea4000c1e1900 */
[----:B--2---:R-:W-:-:S05]  /*0220*/  FMNMX R13, RZ, R10, !PT ;  /* 0x0000000aff0d7209 */ /* 0x004fca0007800000 */
[----:B------:R1:W-:Y:S04]  /*0230*/  STG.E desc[UR12][R8.64+-0x1c], R13 ;  /* 0xffffe40d08007986 */ /* 0x0003e8000c10190c */
[----:B------:R-:W2:Y:S02]  /*0240*/  LDG.E R10, desc[UR12][R6.64+-0x18] ;  /* 0xffffe80c060a7981 */ /* 0x000ea4000c1e1900 */
[----:B--2---:R-:W-:-:S05]  /*0250*/  FMNMX R15, RZ, R10, !PT ;  /* 0x0000000aff0f7209 */ /* 0x004fca0007800000 */
[----:B------:R2:W-:Y:S04]  /*0260*/  STG.E desc[UR12][R8.64+-0x18], R15 ;  /* 0xffffe80f08007986 */ /* 0x0005e8000c10190c */
[----:B------:R-:W3:Y:S02]  /*0270*/  LDG.E R10, desc[UR12][R6.64+-0x14] ;  /* 0xffffec0c060a7981 */ /* 0x000ee4000c1e1900 */
[----:B---3--:R-:W-:-:S05]  /*0280*/  FMNMX R17, RZ, R10, !PT ;  /* 0x0000000aff117209 */ /* 0x008fca0007800000 */
[----:B------:R3:W-:Y:S04]  /*0290*/  STG.E desc[UR12][R8.64+-0x14], R17 ;  /* 0xffffec1108007986 */ /* 0x0007e8000c10190c */
[----:B------:R-:W0:Y:S02]  /*02a0*/  LDG.E R10, desc[UR12][R6.64+-0x10] ;  /* 0xfffff00c060a7981 */ /* 0x000e24000c1e1900 */
[----:B0-----:R-:W-:-:S05]  /*02b0*/  FMNMX R11, RZ, R10, !PT ;  /* 0x0000000aff0b7209 */ /* 0x001fca0007800000 */
[----:B------:R0:W-:Y:S04]  /*02c0*/  STG.E desc[UR12][R8.64+-0x10], R11 ;  /* 0xfffff00b08007986 */ /* 0x0001e8000c10190c */
[----:B------:R-:W1:Y:S02]  /*02d0*/  LDG.E R10, desc[UR12][R6.64+-0xc] ;  /* 0xfffff40c060a7981 */ /* 0x000e64000c1e1900 */
[----:B-1----:R-:W-:-:S05]  /*02e0*/  FMNMX R13, RZ, R10, !PT ;  /* 0x0000000aff0d7209 */ /* 0x002fca0007800000 */
        /* <DEDUP_REMOVED lines=25> */
[----:B------:R-:W2:Y:S01]  /*0480*/  LDG.E R10, desc[UR12][R6.64+0x18] ;  /* 0x0000180c060a7981 */ /* 0x000ea2000c1e1900 */
[----:B------:R-:W-:Y:S01]  /*0490*/  VIADD R4, R4, 0x10 ;  /* 0x0000001004047836 */ /* 0x000fe20000000000 */
[----:B--2---:R-:W-:-:S05]  /*04a0*/  FMNMX R15, RZ, R10, !PT ;  /* 0x0000000aff0f7209 */ /* 0x004fca0007800000 */
[----:B------:R4:W-:Y:S04]  /*04b0*/  STG.E desc[UR12][R8.64+0x18], R15 ;  /* 0x0000180f08007986 */ /* 0x0009e8000c10190c */
[----:B------:R-:W3:Y:S01]  /*04c0*/  LDG.E R10, desc[UR12][R6.64+0x1c] ;  /* 0x00001c0c060a7981 */ /* 0x000ee2000c1e1900 */
[----:B------:R-:W-:Y:S01]  /*04d0*/  ISETP.NE.AND P1, PT, R4, RZ, PT ;  /* 0x000000ff0400720c */ /* 0x000fe20003f25270 */
[----:B------:R-:W-:Y:S01]  /*04e0*/  VIADD R2, R2, 0x10 ;  /* 0x0000001002027836 */ /* 0x000fe20000000000 */
[----:B---3--:R-:W-:-:S05]  /*04f0*/  FMNMX R17, RZ, R10, !PT ;  /* 0x0000000aff117209 */ /* 0x008fca0007800000 */
[----:B------:R4:W-:Y:S06]  /*0500*/  STG.E desc[UR12][R8.64+0x1c], R17 ;  /* 0x00001c1108007986 */ /* 0x0009ec000c10190c */
[----:B------:R-:W-:Y:S05]  /*0510*/  @P1 BRA `(.L_x_1) ;  /* 0xfffffffc00181947 */ /* 0x000fea000383ffff */
.L_x_0:
[----:B0-----:R-:W-:Y:S05]  /*0520*/  @!P0 EXIT ;  /* 0x000000000000894d */ /* 0x001fea0003800000 */
[----:B------:R-:W-:Y:S02]  /*0530*/  ISETP.GE.U32.AND P0, PT, R12, 0x8, PT ;  /* 0x000000080c00780c */ /* 0x000fe40003f06070 */
[----:B------:R-:W-:-:S04]  /*0540*/  LOP3.LUT R4, R5, 0x7, RZ, 0xc0, !PT ;  /* 0x0000000705047812 */ /* 0x000fc800078ec0ff */
[----:B------:R-:W-:-:S07]  /*0550*/  ISETP.NE.AND P1, PT, R4, RZ, PT ;  /* 0x000000ff0400720c */ /* 0x000fce0003f25270 */
[----:B------:R-:W-:Y:S06]  /*0560*/  @!P0 BRA `(.L_x_2) ;  /* 0x0000000000788947 */ /* 0x000fec0003800000 */
[----:B------:R-:W0:Y:S01]  /*0570*/  LDC.64 R6, c[0x0][0x380] ;  /* 0x0000e000ff067b82 */ /* 0x000e220000000a00 */
[----:B----4-:R-:W-:-:S07]  /*0580*/  IMAD.IADD R11, R3, 0x1, R0 ;  /* 0x00000001030b7824 */ /* 0x010fce00078e0200 */
[----:B------:R-:W1:Y:S01]  /*0590*/  LDC.64 R8, c[0x0][0x388] ;  /* 0x0000e200ff087b82 */ /* 0x000e620000000a00 */
[----:B0-----:R-:W-:-:S05]  /*05a0*/  IMAD.WIDE R6, R11, 0x4, R6 ;  /* 0x000000040b067825 */ /* 0x001fca00078e0206 */
[----:B------:R-:W2:Y:S01]  /*05b0*/  LDG.E R2, desc[UR12][R6.64] ;  /* 0x0000000c06027981 */ /* 0x000ea2000c1e1900 */
[----:B-1----:R-:W-:Y:S01]  /*05c0*/  IMAD.WIDE R8, R11, 0x4, R8 ;  /* 0x000000040b087825 */ /* 0x002fe200078e0208 */
        /* <DEDUP_REMOVED lines=20> */
[----:B------:R-:W3:Y:S01]  /*0710*/  LDG.E R2, desc[UR12][R6.64+0x1c] ;  /* 0x00001c0c06027981 */ /* 0x000ee2000c1e1900 */
[----:B------:R-:W-:Y:S01]  /*0720*/  VIADD R0, R0, 0x8 ;  /* 0x0000000800007836 */ /* 0x000fe20000000000 */
[----:B---3--:R-:W-:-:S05]  /*0730*/  FMNMX R17, RZ, R2, !PT ;  /* 0x00000002ff117209 */ /* 0x008fca0007800000 */
[----:B------:R0:W-:Y:S02]  /*0740*/  STG.E desc[UR12][R8.64+0x1c], R17 ;  /* 0x00001c1108007986 */ /* 0x0001e4000c10190c */
.L_x_2:
[----:B------:R-:W-:Y:S05]  /*0750*/  @!P1 EXIT ;  /* 0x000000000000994d */ /* 0x000fea0003800000 */
[----:B------:R-:W-:Y:S02]  /*0760*/  ISETP.GE.U32.AND P0, PT, R4, 0x4, PT ;  /* 0x000000040400780c */ /* 0x000fe40003f06070 */
[----:B------:R-:W-:-:S04]  /*0770*/  LOP3.LUT R2, R5, 0x3, RZ, 0xc0, !PT ;  /* 0x0000000305027812 */ /* 0x000fc800078ec0ff */
[----:B------:R-:W-:-:S07]  /*0780*/  ISETP.NE.AND P1, PT, R2, RZ, PT ;  /* 0x000000ff0200720c */ /* 0x000fce0003f25270 */
[----:B------:R-:W-:Y:S06]  /*0790*/  @!P0 BRA `(.L_x_3) ;  /* 0x0000000000488947 */ /* 0x000fec0003800000 */
[----:B------:R-:W1:Y:S01]  /*07a0*/  LDC.64 R4, c[0x0][0x380] ;  /* 0x0000e000ff047b82 */ /* 0x000e620000000a00 */
[----:B0---4-:R-:W-:-:S07]  /*07b0*/  IMAD.IADD R9, R3, 0x1, R0 ;  /* 0x0000000103097824 */ /* 0x011fce00078e0200 */
[----:B------:R-:W0:Y:S01]  /*07c0*/  LDC.64 R6, c[0x0][0x388] ;  /* 0x0000e200ff067b82 */ /* 0x000e220000000a00 */
[----:B-1----:R-:W-:-:S05]  /*07d0*/  IMAD.WIDE R4, R9, 0x4, R4 ;  /* 0x0000000409047825 */ /* 0x002fca00078e0204 */
[----:B------:R-:W2:Y:S01]  /*07e0*/  LDG.E R8, desc[UR12][R4.64] ;  /* 0x0000000c04087981 */ /* 0x000ea2000c1e1900 */
[----:B0-----:R-:W-:Y:S01]  /*07f0*/  IMAD.WIDE R6, R9, 0x4, R6 ;  /* 0x0000000409067825 */ /* 0x001fe200078e0206 */
        /* <DEDUP_REMOVED lines=8> */
[----:B------:R-:W2:Y:S01]  /*0880*/  LDG.E R8, desc[UR12][R4.64+0xc] ;  /* 0x00000c0c04087981 */ /* 0x000ea2000c1e1900 */
[----:B------:R-:W-:Y:S01]  /*0890*/  VIADD R0, R0, 0x4 ;  /* 0x0000000400007836 */ /* 0x000fe20000000000 */
[----:B--2---:R-:W-:-:S05]  /*08a0*/  FMNMX R15, RZ, R8, !PT ;  /* 0x00000008ff0f7209 */ /* 0x004fca0007800000 */
[----:B------:R1:W-:Y:S02]  /*08b0*/  STG.E desc[UR12][R6.64+0xc], R15 ;  /* 0x00000c0f06007986 */ /* 0x0003e4000c10190c */
.L_x_3:
[----:B------:R-:W-:Y:S05]  /*08c0*/  @!P1 EXIT ;  /* 0x000000000000994d */ /* 0x000fea0003800000 */
[----:B01--4-:R-:W0:Y:S01]  /*08d0*/  LDC.64 R8, c[0x0][0x380] ;  /* 0x0000e000ff087b82 */ /* 0x013e220000000a00 */
[----:B------:R-:W-:Y:S02]  /*08e0*/  IMAD.IADD R11, R3, 0x1, R0 ;  /* 0x00000001030b7824 */ /* 0x000fe400078e0200 */
[----:B------:R-:W-:-:S05]  /*08f0*/  IMAD.MOV R0, RZ, RZ, -R2 ;  /* 0x000000ffff007224 */ /* 0x000fca00078e0a02 */
[----:B------:R-:W1:Y:S02]  /*0900*/  LDC.64 R6, c[0x0][0x388] ;  /* 0x0000e200ff067b82 */ /* 0x000e640000000a00 */
.L_x_4:
[----:B0-----:R-:W-:-:S06]  /*0910*/  IMAD.WIDE R4, R11, 0x4, R8 ;  /* 0x000000040b047825 */ /* 0x001fcc00078e0208 */
[----:B--2---:R-:W2:Y:S01]  /*0920*/  LDG.E R4, desc[UR12][R4.64] ;  /* 0x0000000c04047981 */ /* 0x004ea2000c1e1900 */
[----:B------:R-:W-:Y:S02]  /*0930*/  VIADD R0, R0, 0x1 ;  /* 0x0000000100007836 */ /* 0x000fe40000000000 */
[----:B-1----:R-:W-:-:S03]  /*0940*/  IMAD.WIDE R2, R11, 0x4, R6 ;  /* 0x000000040b027825 */ /* 0x002fc600078e0206 */
[----:B------:R-:W-:Y:S01]  /*0950*/  ISETP.NE.AND P0, PT, R0, RZ, PT ;  /* 0x000000ff0000720c */ /* 0x000fe20003f05270 */
[----:B------:R-:W-:Y:S01]  /*0960*/  VIADD R11, R11, 0x1 ;  /* 0x000000010b0b7836 */ /* 0x000fe20000000000 */
[----:B--2---:R-:W-:-:S05]  /*0970*/  FMNMX R13, RZ, R4, !PT ;  /* 0x00000004ff0d7209 */ /* 0x004fca0007800000 */
[----:B------:R2:W-:Y:S06]  /*0980*/  STG.E desc[UR12][R2.64], R13 ;  /* 0x0000000d02007986 */ /* 0x0005ec000c10190c */
[----:B------:R-:W-:Y:S05]  /*0990*/  @P0 BRA `(.L_x_4) ;  /* 0xfffffffc00dc0947 */ /* 0x000fea000383ffff */
[----:B------:R-:W-:Y:S05]  /*09a0*/  EXIT ;  /* 0x000000000000794d */ /* 0x000fea0003800000 */
.L_x_5:
[----:B------:R-:W-:-:S00]  /*09b0*/  BRA `(.L_x_5) ;  /* 0xfffffffc00fc7947 */ /* 0x000fc0000383ffff */
[----:B------:R-:W-:-:S00]  /*09c0*/  NOP ;  /* 0x0000000000007918 */ /* 0x000fc00000000000 */
        /* <DEDUP_REMOVED lines=11> */
.L_x_6:


//--------------------- .nv.shared.reserved.0     --------------------------
	.section	.nv.shared.reserved.0,"aw",@nobits
	.weak		__nv_reservedSMEM_offset_0_alias
	.size		__nv_reservedSMEM_offset_0_alias, 0, 64
	.other		__nv_reservedSMEM_offset_0_alias,@"STO_CUDA_RESERVED_SHARED STV_DEFAULT"
__nv_reservedSMEM_offset_0_alias:
	.zero		0
	.zero		64


//--------------------- .nv.constant0._Z8relu_gpuPfS_ii --------------------------
	.section	.nv.constant0._Z8relu_gpuPfS_ii,"a",@progbits
	.sectionflags	@""
	.align	4
.nv.constant0._Z8relu_gpuPfS_ii:
	.zero		920


//--------------------- SYMBOLS --------------------------

	.type		.nv.reservedSmem.offset0,@object
	.size		.nv.reservedSmem.offset0,0x4
